//
// Generated by NVIDIA NVVM Compiler
//
// Compiler Build ID: CL-36424714
// Cuda compilation tools, release 13.0, V13.0.88
// Based on NVVM 20.0.0
//

.version 9.0
.target sm_100
.address_size 64

	// .globl	_Z9matrixmulPiS_S_ii

.visible .entry _Z9matrixmulPiS_S_ii(
	.param .u64 .ptr .align 1 _Z9matrixmulPiS_S_ii_param_0,
	.param .u64 .ptr .align 1 _Z9matrixmulPiS_S_ii_param_1,
	.param .u64 .ptr .align 1 _Z9matrixmulPiS_S_ii_param_2,
	.param .u32 _Z9matrixmulPiS_S_ii_param_3,
	.param .u32 _Z9matrixmulPiS_S_ii_param_4
)
{
	.reg .pred 	%p<11>;
	.reg .b32 	%r<121>;
	.reg .b64 	%rd<64>;

	ld.param.u64 	%rd13, [_Z9matrixmulPiS_S_ii_param_0];
	ld.param.u64 	%rd14, [_Z9matrixmulPiS_S_ii_param_1];
	ld.param.u64 	%rd12, [_Z9matrixmulPiS_S_ii_param_2];
	ld.param.u32 	%r47, [_Z9matrixmulPiS_S_ii_param_3];
	ld.param.u32 	%r48, [_Z9matrixmulPiS_S_ii_param_4];
	cvta.to.global.u64 	%rd1, %rd14;
	cvta.to.global.u64 	%rd2, %rd13;
	setp.lt.s32 	%p1, %r48, 1;
	@%p1 bra 	$L__BB0_15;
	mov.u32 	%r1, %tid.x;
	setp.lt.s32 	%p2, %r47, 1;
	mul.lo.s32 	%r2, %r47, %r1;
	@%p2 bra 	$L__BB0_15;
	and.b32  	%r3, %r47, 7;
	and.b32  	%r4, %r47, 3;
	and.b32  	%r5, %r47, 2147483640;
	and.b32  	%r6, %r47, 1;
	neg.s32 	%r7, %r5;
	shl.b32 	%r8, %r48, 1;
	shl.b32 	%r9, %r48, 3;
	mul.lo.s32 	%r10, %r48, 3;
	shl.b32 	%r11, %r48, 2;
	mul.lo.s32 	%r12, %r48, 5;
	mul.lo.s32 	%r13, %r48, 6;
	mul.lo.s32 	%r14, %r48, 7;
	mul.wide.u32 	%rd15, %r48, 4;
	add.s64 	%rd3, %rd1, %rd15;
	cvt.u64.u32 	%rd4, %r2;
	cvta.to.global.u64 	%rd5, %rd12;
	mul.lo.s32 	%r15, %r48, %r1;
	mov.b32 	%r105, 0;
	shl.b64 	%rd17, %rd4, 2;
	add.s64 	%rd18, %rd17, %rd2;
	add.s64 	%rd7, %rd18, 16;
$L__BB0_3:
	setp.lt.u32 	%p3, %r47, 8;
	add.s32 	%r51, %r105, %r15;
	mul.wide.u32 	%rd16, %r51, 4;
	add.s64 	%rd6, %rd5, %rd16;
	ld.global.u32 	%r115, [%rd6];
	mov.b32 	%r118, 0;
	@%p3 bra 	$L__BB0_6;
	mov.u64 	%rd62, %rd7;
	mov.u64 	%rd63, %rd3;
	mov.u32 	%r106, %r9;
	mov.u32 	%r107, %r14;
	mov.u32 	%r108, %r13;
	mov.u32 	%r109, %r12;
	mov.u32 	%r110, %r11;
	mov.u32 	%r111, %r10;
	mov.u32 	%r112, %r8;
	mov.u32 	%r113, %r7;
$L__BB0_5:
	.pragma "nounroll";
	ld.global.u32 	%r52, [%rd62+-16];
	ld.global.u32 	%r53, [%rd63];
	mad.lo.s32 	%r54, %r53, %r52, %r115;
	st.global.u32 	[%rd6], %r54;
	ld.global.u32 	%r55, [%rd62+-12];
	mul.wide.u32 	%rd19, %r112, 4;
	add.s64 	%rd20, %rd1, %rd19;
	ld.global.u32 	%r56, [%rd20];
	mad.lo.s32 	%r57, %r56, %r55, %r54;
	st.global.u32 	[%rd6], %r57;
	ld.global.u32 	%r58, [%rd62+-8];
	mul.wide.u32 	%rd21, %r111, 4;
	add.s64 	%rd22, %rd1, %rd21;
	ld.global.u32 	%r59, [%rd22];
	mad.lo.s32 	%r60, %r59, %r58, %r57;
	st.global.u32 	[%rd6], %r60;
	ld.global.u32 	%r61, [%rd62+-4];
	mul.wide.u32 	%rd23, %r110, 4;
	add.s64 	%rd24, %rd1, %rd23;
	ld.global.u32 	%r62, [%rd24];
	mad.lo.s32 	%r63, %r62, %r61, %r60;
	st.global.u32 	[%rd6], %r63;
	ld.global.u32 	%r64, [%rd62];
	mul.wide.u32 	%rd25, %r109, 4;
	add.s64 	%rd26, %rd1, %rd25;
	ld.global.u32 	%r65, [%rd26];
	mad.lo.s32 	%r66, %r65, %r64, %r63;
	st.global.u32 	[%rd6], %r66;
	ld.global.u32 	%r67, [%rd62+4];
	mul.wide.u32 	%rd27, %r108, 4;
	add.s64 	%rd28, %rd1, %rd27;
	ld.global.u32 	%r68, [%rd28];
	mad.lo.s32 	%r69, %r68, %r67, %r66;
	st.global.u32 	[%rd6], %r69;
	ld.global.u32 	%r70, [%rd62+8];
	mul.wide.u32 	%rd29, %r107, 4;
	add.s64 	%rd30, %rd1, %rd29;
	ld.global.u32 	%r71, [%rd30];
	mad.lo.s32 	%r72, %r71, %r70, %r69;
	st.global.u32 	[%rd6], %r72;
	ld.global.u32 	%r73, [%rd62+12];
	mul.wide.u32 	%rd31, %r106, 4;
	add.s64 	%rd32, %rd1, %rd31;
	ld.global.u32 	%r74, [%rd32];
	mad.lo.s32 	%r115, %r74, %r73, %r72;
	st.global.u32 	[%rd6], %r115;
	add.s32 	%r113, %r113, 8;
	add.s32 	%r112, %r112, %r9;
	add.s32 	%r111, %r111, %r9;
	add.s32 	%r110, %r110, %r9;
	add.s32 	%r109, %r109, %r9;
	add.s32 	%r108, %r108, %r9;
	add.s32 	%r107, %r107, %r9;
	add.s32 	%r106, %r106, %r9;
	mul.wide.u32 	%rd33, %r9, 4;
	add.s64 	%rd63, %rd63, %rd33;
	add.s64 	%rd62, %rd62, 32;
	setp.ne.s32 	%p4, %r113, 0;
	mov.u32 	%r118, %r5;
	@%p4 bra 	$L__BB0_5;
$L__BB0_6:
	setp.eq.s32 	%p5, %r3, 0;
	@%p5 bra 	$L__BB0_14;
	add.s32 	%r75, %r3, -1;
	setp.lt.u32 	%p6, %r75, 3;
	@%p6 bra 	$L__BB0_9;
	add.s32 	%r76, %r118, %r2;
	mul.wide.u32 	%rd34, %r76, 4;
	add.s64 	%rd35, %rd2, %rd34;
	ld.global.u32 	%r77, [%rd35];
	mad.lo.s32 	%r78, %r118, %r48, %r48;
	mul.wide.u32 	%rd36, %r78, 4;
	add.s64 	%rd37, %rd1, %rd36;
	ld.global.u32 	%r79, [%rd37];
	mad.lo.s32 	%r80, %r79, %r77, %r115;
	st.global.u32 	[%rd6], %r80;
	cvt.u64.u32 	%rd38, %r118;
	add.s64 	%rd39, %rd38, %rd4;
	shl.b64 	%rd40, %rd39, 2;
	add.s64 	%rd41, %rd2, %rd40;
	ld.global.u32 	%r81, [%rd41+4];
	add.s32 	%r82, %r78, %r48;
	mul.wide.u32 	%rd42, %r82, 4;
	add.s64 	%rd43, %rd1, %rd42;
	ld.global.u32 	%r83, [%rd43];
	mad.lo.s32 	%r84, %r83, %r81, %r80;
	st.global.u32 	[%rd6], %r84;
	ld.global.u32 	%r85, [%rd41+8];
	add.s32 	%r86, %r82, %r48;
	mul.wide.u32 	%rd44, %r86, 4;
	add.s64 	%rd45, %rd1, %rd44;
	ld.global.u32 	%r87, [%rd45];
	mad.lo.s32 	%r88, %r87, %r85, %r84;
	st.global.u32 	[%rd6], %r88;
	ld.global.u32 	%r89, [%rd41+12];
	add.s32 	%r90, %r86, %r48;
	mul.wide.u32 	%rd46, %r90, 4;
	add.s64 	%rd47, %rd1, %rd46;
	ld.global.u32 	%r91, [%rd47];
	mad.lo.s32 	%r115, %r91, %r89, %r88;
	st.global.u32 	[%rd6], %r115;
	add.s32 	%r118, %r118, 4;
$L__BB0_9:
	setp.eq.s32 	%p7, %r4, 0;
	@%p7 bra 	$L__BB0_14;
	setp.eq.s32 	%p8, %r4, 1;
	@%p8 bra 	$L__BB0_12;
	add.s32 	%r92, %r118, %r2;
	mul.wide.u32 	%rd48, %r92, 4;
	add.s64 	%rd49, %rd2, %rd48;
	ld.global.u32 	%r93, [%rd49];
	mad.lo.s32 	%r94, %r118, %r48, %r48;
	mul.wide.u32 	%rd50, %r94, 4;
	add.s64 	%rd51, %rd1, %rd50;
	ld.global.u32 	%r95, [%rd51];
	mad.lo.s32 	%r96, %r95, %r93, %r115;
	st.global.u32 	[%rd6], %r96;
	cvt.u64.u32 	%rd52, %r118;
	add.s64 	%rd53, %rd52, %rd4;
	shl.b64 	%rd54, %rd53, 2;
	add.s64 	%rd55, %rd2, %rd54;
	ld.global.u32 	%r97, [%rd55+4];
	add.s32 	%r98, %r94, %r48;
	mul.wide.u32 	%rd56, %r98, 4;
	add.s64 	%rd57, %rd1, %rd56;
	ld.global.u32 	%r99, [%rd57];
	mad.lo.s32 	%r115, %r99, %r97, %r96;
	st.global.u32 	[%rd6], %r115;
	add.s32 	%r118, %r118, 2;
$L__BB0_12:
	setp.eq.s32 	%p9, %r6, 0;
	@%p9 bra 	$L__BB0_14;
	add.s32 	%r100, %r118, %r2;
	mul.wide.u32 	%rd58, %r100, 4;
	add.s64 	%rd59, %rd2, %rd58;
	ld.global.u32 	%r101, [%rd59];
	mad.lo.s32 	%r102, %r118, %r48, %r48;
	mul.wide.u32 	%rd60, %r102, 4;
	add.s64 	%rd61, %rd1, %rd60;
	ld.global.u32 	%r103, [%rd61];
	mad.lo.s32 	%r104, %r103, %r101, %r115;
	st.global.u32 	[%rd6], %r104;
$L__BB0_14:
	add.s32 	%r105, %r105, 1;
	setp.ne.s32 	%p10, %r105, %r48;
	@%p10 bra 	$L__BB0_3;
$L__BB0_15:
	ret;

}


// ===== COMPILED SASS (sm_100) =====

	.target	sm_100

	.elftype	@"ET_EXEC"


//--------------------- .note.nv.tkinfo           --------------------------
	.section	.note.nv.tkinfo,"",@"SHT_NOTE"
	.sectionflags	@"SHF_NOTE_NV_TKINFO"
	.tkinfo
        /*0018*/ 	.word	0x00000002
        /*0030*/ 	.string	""
        /*0030*/ 	.string	"ptxas"
        /*0030*/ 	.string	"Cuda compilation tools, release 13.0, V13.0.88"
        /*0030*/ 	.string	"Build cuda_13.0.r13.0/compiler.36424714_0"
        /*0030*/ 	.string	"-arch sm_100 -m 64 "



//--------------------- .note.nv.cuinfo           --------------------------
	.section	.note.nv.cuinfo,"",@"SHT_NOTE"
	.sectionflags	@"SHF_NOTE_NV_CUINFO"
        /*0018*/ 	.short	0x0002
        /*001a*/ 	.short	0x0064
        /*001c*/ 	.short	0x0082
	.zero		2


//--------------------- .nv.info                  --------------------------
	.section	.nv.info,"",@"SHT_CUDA_INFO"
	.align	4


	//----- nvinfo : EIATTR_REGCOUNT
	.align		4
        /*0000*/ 	.byte	0x04, 0x2f
        /*0002*/ 	.short	(.L_1 - .L_0)
	.align		4
.L_0:
        /*0004*/ 	.word	index@(_Z9matrixmulPiS_S_ii)
        /*0008*/ 	.word	0x00000020


	//----- nvinfo : EIATTR_FRAME_SIZE
	.align		4
.L_1:
        /*000c*/ 	.byte	0x04, 0x11
        /*000e*/ 	.short	(.L_3 - .L_2)
	.align		4
.L_2:
        /*0010*/ 	.word	index@(_Z9matrixmulPiS_S_ii)
        /*0014*/ 	.word	0x00000000


	//----- nvinfo : EIATTR_MIN_STACK_SIZE
	.align		4
.L_3:
        /*0018*/ 	.byte	0x04, 0x12
        /*001a*/ 	.short	(.L_5 - .L_4)
	.align		4
.L_4:
        /*001c*/ 	.word	index@(_Z9matrixmulPiS_S_ii)
        /*0020*/ 	.word	0x00000000
.L_5:


//--------------------- .nv.compat                --------------------------
	.section	.nv.compat,"",@"SHT_CUDA_COMPAT_INFO"
	.align	4
        /*0000*/ 	.byte	0x02, 0x09, 0x00, 0x00, 0x02, 0x02, 0x01, 0x00, 0x02, 0x05, 0x05, 0x00, 0x03, 0x07, 0x01, 0x01
        /*0010*/ 	.byte	0x02, 0x03, 0x00, 0x00, 0x02, 0x06, 0x01, 0x00, 0x04, 0x0b, 0x08, 0x00, 0x09, 0x00, 0x00, 0x00
        /*0020*/ 	.byte	0x00, 0x00, 0x00, 0x00


//--------------------- .nv.info._Z9matrixmulPiS_S_ii --------------------------
	.section	.nv.info._Z9matrixmulPiS_S_ii,"",@"SHT_CUDA_INFO"
	.sectionflags	@""
	.align	4


	//----- nvinfo : EIATTR_CUDA_API_VERSION
	.align		4
        /*0000*/ 	.byte	0x04, 0x37
        /*0002*/ 	.short	(.L_7 - .L_6)
.L_6:
        /*0004*/ 	.word	0x00000082


	//----- nvinfo : EIATTR_KPARAM_INFO
	.align		4
.L_7:
        /*0008*/ 	.byte	0x04, 0x17
        /*000a*/ 	.short	(.L_9 - .L_8)
.L_8:
        /*000c*/ 	.word	0x00000000
        /*0010*/ 	.short	0x0004
        /*0012*/ 	.short	0x001c
        /*0014*/ 	.byte	0x00, 0xf0, 0x11, 0x00


	//----- nvinfo : EIATTR_KPARAM_INFO
	.align		4
.L_9:
        /*0018*/ 	.byte	0x04, 0x17
        /*001a*/ 	.short	(.L_11 - .L_10)
.L_10:
        /*001c*/ 	.word	0x00000000
        /*0020*/ 	.short	0x0003
        /*0022*/ 	.short	0x0018
        /*0024*/ 	.byte	0x00, 0xf0, 0x11, 0x00


	//----- nvinfo : EIATTR_KPARAM_INFO
	.align		4
.L_11:
        /*0028*/ 	.byte	0x04, 0x17
        /*002a*/ 	.short	(.L_13 - .L_12)
.L_12:
        /*002c*/ 	.word	0x00000000
        /*0030*/ 	.short	0x0002
        /*0032*/ 	.short	0x0010
        /*0034*/ 	.byte	0x00, 0xf5, 0x21, 0x00


	//----- nvinfo : EIATTR_KPARAM_INFO
	.align		4
.L_13:
        /*0038*/ 	.byte	0x04, 0x17
        /*003a*/ 	.short	(.L_15 - .L_14)
.L_14:
        /*003c*/ 	.word	0x00000000
        /*0040*/ 	.short	0x0001
        /*0042*/ 	.short	0x0008
        /*0044*/ 	.byte	0x00, 0xf5, 0x21, 0x00


	//----- nvinfo : EIATTR_KPARAM_INFO
	.align		4
.L_15:
        /*0048*/ 	.byte	0x04, 0x17
        /*004a*/ 	.short	(.L_17 - .L_16)
.L_16:
        /*004c*/ 	.word	0x00000000
        /*0050*/ 	.short	0x0000
        /*0052*/ 	.short	0x0000
        /*0054*/ 	.byte	0x00, 0xf5, 0x21, 0x00


	//----- nvinfo : EIATTR_SPARSE_MMA_MASK
	.align		4
.L_17:
        /*0058*/ 	.byte	0x03, 0x50
        /*005a*/ 	.short	0x0000


	//----- nvinfo : EIATTR_MAXREG_COUNT
	.align		4
        /*005c*/ 	.byte	0x03, 0x1b
        /*005e*/ 	.short	0x00ff


	//----- nvinfo : EIATTR_MERCURY_ISA_VERSION
	.align		4
        /*0060*/ 	.byte	0x03, 0x5f
        /*0062*/ 	.short	0x0101


	//----- nvinfo : EIATTR_VRC_CTA_INIT_COUNT
	.align		4
        /*0064*/ 	.byte	0x02, 0x4a
	.zero		1
	.zero		1


	//----- nvinfo : EIATTR_EXIT_INSTR_OFFSETS
	.align		4
        /*0068*/ 	.byte	0x04, 0x1c
        /*006a*/ 	.short	(.L_19 - .L_18)


	//   ....[0]....
.L_18:
        /*006c*/ 	.word	0x00000040


	//   ....[1]....
        /*0070*/ 	.word	0x00000080


	//   ....[2]....
        /*0074*/ 	.word	0x00000d10


	//----- nvinfo : EIATTR_CBANK_PARAM_SIZE
	.align		4
.L_19:
        /*0078*/ 	.byte	0x03, 0x19
        /*007a*/ 	.short	0x0020


	//----- nvinfo : EIATTR_PARAM_CBANK
	.align		4
        /*007c*/ 	.byte	0x04, 0x0a
        /*007e*/ 	.short	(.L_21 - .L_20)
	.align		4
.L_20:
        /*0080*/ 	.word	index@(.nv.constant0._Z9matrixmulPiS_S_ii)
        /*0084*/ 	.short	0x0380
        /*0086*/ 	.short	0x0020


	//----- nvinfo : EIATTR_SW_WAR
	.align		4
.L_21:
        /*0088*/ 	.byte	0x04, 0x36
        /*008a*/ 	.short	(.L_23 - .L_22)
.L_22:
        /*008c*/ 	.word	0x00000008
.L_23:


//--------------------- .nv.callgraph             --------------------------
	.section	.nv.callgraph,"",@"SHT_CUDA_CALLGRAPH"
	.align	4
	.sectionentsize	8
	.align		4
        /*0000*/ 	.word	0x00000000
	.align		4
        /*0004*/ 	.word	0xffffffff
	.align		4
        /*0008*/ 	.word	0x00000000
	.align		4
        /*000c*/ 	.word	0xfffffffe
	.align		4
        /*0010*/ 	.word	0x00000000
	.align		4
        /*0014*/ 	.word	0xfffffffd
	.align		4
        /*0018*/ 	.word	0x00000000
	.align		4
        /*001c*/ 	.word	0xfffffffc


//--------------------- .text._Z9matrixmulPiS_S_ii --------------------------
	.section	.text._Z9matrixmulPiS_S_ii,"ax",@progbits
	.align	128
        .global         _Z9matrixmulPiS_S_ii
        .type           _Z9matrixmulPiS_S_ii,@function
        .size           _Z9matrixmulPiS_S_ii,(.L_x_7 - _Z9matrixmulPiS_S_ii)
        .other          _Z9matrixmulPiS_S_ii,@"STO_CUDA_ENTRY STV_DEFAULT"
_Z9matrixmulPiS_S_ii:
.text._Z9matrixmulPiS_S_ii:
[----:B------:R-:W-:Y:S01]  /*0000*/  LDC R1, c[0x0][0x37c] ;  /* 0x0000df00ff017b82 */ /* 0x000fe20000000800 */
[----:B------:R-:W0:Y:S02]  /*0010*/  LDCU UR4, c[0x0][0x39c] ;  /* 0x00007380ff0477ac */ /* 0x000e240008000800 */
[----:B0-----:R-:W-:-:S06]  /*0020*/  UISETP.GE.AND UP0, UPT, UR4, 0x1, UPT ;  /* 0x000000010400788c */ /* 0x001fcc000bf06270 */
[----:B------:R-:W-:-:S13]  /*0030*/  PLOP3.LUT P0, PT, PT, PT, UP0, 0x80, 0x8 ;  /* 0x000000000008781c */ /* 0x000fda0003f0f008 */
[----:B------:R-:W-:Y:S05]  /*0040*/  @!P0 EXIT ;  /* 0x000000000000894d */ /* 0x000fea0003800000 */
[----:B------:R-:W0:Y:S02]  /*0050*/  LDCU UR5, c[0x0][0x398] ;  /* 0x00007300ff0577ac */ /* 0x000e240008000800 */
[----:B0-----:R-:W-:-:S06]  /*0060*/  UISETP.GE.AND UP0, UPT, UR5, 0x1, UPT ;  /* 0x000000010500788c */ /* 0x001fcc000bf06270 */
[----:B------:R-:W-:-:S13]  /*0070*/  PLOP3.LUT P0, PT, PT, PT, UP0, 0x80, 0x8 ;  /* 0x000000000008781c */ /* 0x000fda0003f0f008 */
[----:B------:R-:W-:Y:S05]  /*0080*/  @!P0 EXIT ;  /* 0x000000000000894d */ /* 0x000fea0003800000 */
[----:B------:R-:W0:Y:S01]  /*0090*/  S2R R0, SR_TID.X ;  /* 0x0000000000007919 */ /* 0x000e220000002100 */
[----:B------:R-:W1:Y:S01]  /*00a0*/  LDCU.64 UR8, c[0x0][0x380] ;  /* 0x00007000ff0877ac */ /* 0x000e620008000a00 */
[----:B------:R-:W2:Y:S01]  /*00b0*/  LDCU.64 UR6, c[0x0][0x388] ;  /* 0x00007100ff0677ac */ /* 0x000ea20008000a00 */
[----:B------:R-:W-:Y:S02]  /*00c0*/  USHF.L.U32 UR20, UR4, 0x3, URZ ;  /* 0x0000000304147899 */ /* 0x000fe400080006ff */
[----:B------:R-:W-:Y:S02]  /*00d0*/  UIMAD UR21, UR4, 0x6, URZ ;  /* 0x00000006041578a4 */ /* 0x000fe4000f8e02ff */
[----:B------:R-:W-:Y:S02]  /*00e0*/  UIMAD UR22, UR4, 0x7, URZ ;  /* 0x00000007041678a4 */ /* 0x000fe4000f8e02ff */
[----:B------:R-:W-:Y:S01]  /*00f0*/  ULOP3.LUT UR10, UR5, 0x7ffffff8, URZ, 0xc0, !UPT ;  /* 0x7ffffff8050a7892 */ /* 0x000fe2000f8ec0ff */
[----:B------:R-:W3:Y:S01]  /*0100*/  LDCU.64 UR16, c[0x0][0x358] ;  /* 0x00006b00ff1077ac */ /* 0x000ee20008000a00 */
[----:B--2---:R-:W-:-:S03]  /*0110*/  UIMAD.WIDE.U32 UR6, UR4, 0x4, UR6 ;  /* 0x00000004040678a5 */ /* 0x004fc6000f8e0006 */
[----:B------:R-:W-:Y:S01]  /*0120*/  UMOV UR4, URZ ;  /* 0x000000ff00047c82 */ /* 0x000fe20008000000 */
[----:B0-----:R-:W-:-:S05]  /*0130*/  IMAD R0, R0, UR5, RZ ;  /* 0x0000000500007c24 */ /* 0x001fca000f8e02ff */
[----:B-1----:R-:W-:-:S04]  /*0140*/  LEA R8, P0, R0, UR8, 0x2 ;  /* 0x0000000800087c11 */ /* 0x002fc8000f8010ff */
[----:B------:R-:W-:Y:S02]  /*0150*/  IADD3 R8, P1, PT, R8, 0x10, RZ ;  /* 0x0000001008087810 */ /* 0x000fe40007f3e0ff */
[----:B------:R-:W-:-:S04]  /*0160*/  LEA.HI.X R9, R0, UR9, RZ, 0x2, P0 ;  /* 0x0000000900097c11 */ /* 0x000fc800080f14ff */
[----:B---3--:R-:W-:-:S07]  /*0170*/  IADD3.X R9, PT, PT, RZ, R9, RZ, P1, !PT ;  /* 0x00000009ff097210 */ /* 0x008fce0000ffe4ff */
.L_x_5:
[----:B0-----:R-:W0:Y:S01]  /*0180*/  S2R R5, SR_TID.X ;  /* 0x0000000000057919 */ /* 0x001e220000002100 */
[----:B-123--:R-:W1:Y:S01]  /*0190*/  LDC.64 R2, c[0x0][0x390] ;  /* 0x0000e400ff027b82 */ /* 0x00ee620000000a00 */
[----:B------:R-:W0:Y:S01]  /*01a0*/  LDCU.64 UR18, c[0x0][0x398] ;  /* 0x00007300ff1277ac */ /* 0x000e220008000a00 */
[----:B------:R-:W-:-:S05]  /*01b0*/  MOV R4, UR4 ;  /* 0x0000000400047c02 */ /* 0x000fca0008000f00 */
[----:B0-----:R-:W-:-:S04]  /*01c0*/  IMAD R5, R5, UR19, R4 ;  /* 0x0000001305057c24 */ /* 0x001fc8000f8e0204 */
[----:B-1----:R-:W-:-:S05]  /*01d0*/  IMAD.WIDE.U32 R2, R5, 0x4, R2 ;  /* 0x0000000405027825 */ /* 0x002fca00078e0002 */
[----:B-----5:R0:W5:Y:S01]  /*01e0*/  LDG.E R25, desc[UR16][R2.64] ;  /* 0x0000001002197981 */ /* 0x020162000c1e1900 */
[----:B------:R-:W-:Y:S02]  /*01f0*/  UISETP.GE.U32.AND UP1, UPT, UR18, 0x8, UPT ;  /* 0x000000081200788c */ /* 0x000fe4000bf26070 */
[----:B------:R-:W-:Y:S01]  /*0200*/  UIADD3 UR4, UPT, UPT, UR4, 0x1, URZ ;  /* 0x0000000104047890 */ /* 0x000fe2000fffe0ff */
[----:B------:R-:W-:-:S03]  /*0210*/  UMOV UR5, URZ ;  /* 0x000000ff00057c82 */ /* 0x000fc60008000000 */
[----:B------:R-:W-:-:S03]  /*0220*/  UISETP.NE.AND UP0, UPT, UR4, UR19, UPT ;  /* 0x000000130400728c */ /* 0x000fc6000bf05270 */
[----:B0-----:R-:W-:Y:S08]  /*0230*/  BRA.U !UP1, `(.L_x_0) ;  /* 0x0000000509287547 */ /* 0x001ff0000b800000 */
[----:B------:R-:W0:Y:S01]  /*0240*/  LDCU UR5, c[0x0][0x39c] ;  /* 0x00007380ff0577ac */ /* 0x000e220008000800 */
[----:B------:R-:W-:Y:S01]  /*0250*/  IMAD.MOV.U32 R12, RZ, RZ, R8 ;  /* 0x000000ffff0c7224 */ /* 0x000fe200078e0008 */
[----:B------:R-:W-:Y:S01]  /*0260*/  MOV R5, R9 ;  /* 0x0000000900057202 */ /* 0x000fe20000000f00 */
[----:B------:R-:W-:Y:S01]  /*0270*/  IMAD.U32 R19, RZ, RZ, UR22 ;  /* 0x00000016ff137e24 */ /* 0x000fe2000f8e00ff */
[----:B------:R-:W-:Y:S01]  /*0280*/  MOV R17, UR20 ;  /* 0x0000001400117c02 */ /* 0x000fe20008000f00 */
[----:B------:R-:W-:Y:S01]  /*0290*/  UIADD3 UR11, UPT, UPT, -UR10, URZ, URZ ;  /* 0x000000ff0a0b7290 */ /* 0x000fe2000fffe1ff */
[----:B------:R-:W-:Y:S01]  /*02a0*/  MOV R21, UR21 ;  /* 0x0000001500157c02 */ /* 0x000fe20008000f00 */
[----:B0-----:R-:W-:Y:S02]  /*02b0*/  UIMAD UR8, UR5, 0x3, URZ ;  /* 0x00000003050878a4 */ /* 0x001fe4000f8e02ff */
[----:B------:R-:W-:Y:S02]  /*02c0*/  UIMAD UR12, UR5, 0x5, URZ ;  /* 0x00000005050c78a4 */ /* 0x000fe4000f8e02ff */
[----:B------:R-:W-:-:S02]  /*02d0*/  USHF.L.U32 UR9, UR5, 0x2, URZ ;  /* 0x0000000205097899 */ /* 0x000fc400080006ff */
[----:B------:R-:W-:Y:S01]  /*02e0*/  USHF.L.U32 UR5, UR5, 0x1, URZ ;  /* 0x0000000105057899 */ /* 0x000fe200080006ff */
[----:B------:R-:W-:Y:S01]  /*02f0*/  MOV R15, UR8 ;  /* 0x00000008000f7c02 */ /* 0x000fe20008000f00 */
[----:B------:R-:W-:Y:S01]  /*0300*/  UMOV UR8, UR6 ;  /* 0x0000000600087c82 */ /* 0x000fe20008000000 */
[----:B------:R-:W-:Y:S01]  /*0310*/  MOV R23, UR12 ;  /* 0x0000000c00177c02 */ /* 0x000fe20008000f00 */
[----:B------:R-:W-:Y:S01]  /*0320*/  IMAD.U32 R11, RZ, RZ, UR9 ;  /* 0x00000009ff0b7e24 */ /* 0x000fe2000f8e00ff */
[----:B------:R-:W-:Y:S01]  /*0330*/  UMOV UR9, UR7 ;  /* 0x0000000700097c82 */ /* 0x000fe20008000000 */
[----:B------:R-:W-:-:S07]  /*0340*/  MOV R13, UR5 ;  /* 0x00000005000d7c02 */ /* 0x000fce0008000f00 */
.L_x_1:
[----:B------:R-:W-:Y:S01]  /*0350*/  IMAD.U32 R28, RZ, RZ, UR8 ;  /* 0x00000008ff1c7e24 */ /* 0x000fe2000f8e00ff */
[----:B------:R-:W-:Y:S01]  /*0360*/  MOV R29, UR9 ;  /* 0x00000009001d7c02 */ /* 0x000fe20008000f00 */
[----:B------:R-:W0:Y:S01]  /*0370*/  LDC.64 R6, c[0x0][0x388] ;  /* 0x0000e200ff067b82 */ /* 0x000e220000000a00 */
[----:B------:R-:W-:-:S03]  /*0380*/  MOV R4, R12 ;  /* 0x0000000c00047202 */ /* 0x000fc60000000f00 */
[----:B--2---:R-:W2:Y:S04]  /*0390*/  LDG.E R28, desc[UR16][R28.64] ;  /* 0x000000101c1c7981 */ /* 0x004ea8000c1e1900 */
[----:B------:R-:W2:Y:S02]  /*03a0*/  LDG.E R10, desc[UR16][R4.64+-0x10] ;  /* 0xfffff010040a7981 */ /* 0x000ea4000c1e1900 */
[----:B--2--5:R-:W-:Y:S02]  /*03b0*/  IMAD R10, R10, R28, R25 ;  /* 0x0000001c0a0a7224 */ /* 0x024fe400078e0219 */
[----:B0-----:R-:W-:-:S03]  /*03c0*/  IMAD.WIDE.U32 R24, R13, 0x4, R6 ;  /* 0x000000040d187825 */ /* 0x001fc600078e0006 */
[----:B------:R0:W-:Y:S04]  /*03d0*/  STG.E desc[UR16][R2.64], R10 ;  /* 0x0000000a02007986 */ /* 0x0001e8000c101910 */
[----:B------:R-:W2:Y:S04]  /*03e0*/  LDG.E R24, desc[UR16][R24.64] ;  /* 0x0000001018187981 */ /* 0x000ea8000c1e1900 */
[----:B------:R-:W2:Y:S02]  /*03f0*/  LDG.E R27, desc[UR16][R4.64+-0xc] ;  /* 0xfffff410041b7981 */ /* 0x000ea4000c1e1900 */
[----:B--2---:R-:W-:-:S02]  /*0400*/  IMAD R12, R27, R24, R10 ;  /* 0x000000181b0c7224 */ /* 0x004fc400078e020a */
[----:B------:R-:W-:-:S03]  /*0410*/  IMAD.WIDE.U32 R26, R15, 0x4, R6 ;  /* 0x000000040f1a7825 */ /* 0x000fc600078e0006 */
[----:B------:R1:W-:Y:S04]  /*0420*/  STG.E desc[UR16][R2.64], R12 ;  /* 0x0000000c02007986 */ /* 0x0003e8000c101910 */
[----:B------:R-:W2:Y:S04]  /*0430*/  LDG.E R26, desc[UR16][R26.64] ;  /* 0x000000101a1a7981 */ /* 0x000ea8000c1e1900 */
[----:B------:R-:W2:Y:S02]  /*0440*/  LDG.E R29, desc[UR16][R4.64+-0x8] ;  /* 0xfffff810041d7981 */ /* 0x000ea4000c1e1900 */
[----:B--2---:R-:W-:-:S02]  /*0450*/  IMAD R14, R29, R26, R12 ;  /* 0x0000001a1d0e7224 */ /* 0x004fc400078e020c */
[----:B------:R-:W-:-:S03]  /*0460*/  IMAD.WIDE.U32 R28, R11, 0x4, R6 ;  /* 0x000000040b1c7825 */ /* 0x000fc600078e0006 */
[----:B------:R2:W-:Y:S04]  /*0470*/  STG.E desc[UR16][R2.64], R14 ;  /* 0x0000000e02007986 */ /* 0x0005e8000c101910 */
[----:B------:R-:W0:Y:S04]  /*0480*/  LDG.E R28, desc[UR16][R28.64] ;  /* 0x000000101c1c7981 */ /* 0x000e28000c1e1900 */
[----:B------:R-:W0:Y:S02]  /*0490*/  LDG.E R25, desc[UR16][R4.64+-0x4] ;  /* 0xfffffc1004197981 */ /* 0x000e24000c1e1900 */
[----:B0-----:R-:W-:-:S02]  /*04a0*/  IMAD R10, R25, R28, R14 ;  /* 0x0000001c190a7224 */ /* 0x001fc400078e020e */
[----:B------:R-:W-:-:S03]  /*04b0*/  IMAD.WIDE.U32 R24, R23, 0x4, R6 ;  /* 0x0000000417187825 */ /* 0x000fc600078e0006 */
[----:B------:R0:W-:Y:S04]  /*04c0*/  STG.E desc[UR16][R2.64], R10 ;  /* 0x0000000a02007986 */ /* 0x0001e8000c101910 */
[----:B------:R-:W1:Y:S04]  /*04d0*/  LDG.E R24, desc[UR16][R24.64] ;  /* 0x0000001018187981 */ /* 0x000e68000c1e1900 */
[----:B------:R-:W1:Y:S02]  /*04e0*/  LDG.E R27, desc[UR16][R4.64] ;  /* 0x00000010041b7981 */ /* 0x000e64000c1e1900 */
[----:B-1----:R-:W-:-:S02]  /*04f0*/  IMAD R12, R27, R24, R10 ;  /* 0x000000181b0c7224 */ /* 0x002fc400078e020a */
        /* <DEDUP_REMOVED lines=8> */
[----:B------:R-:W0:Y:S01]  /*0580*/  LDG.E R25, desc[UR16][R4.64+0x8] ;  /* 0x0000081004197981 */ /* 0x000e22000c1e1900 */
[----:B------:R-:W-:-:S04]  /*0590*/  IMAD.WIDE.U32 R6, R17, 0x4, R6 ;  /* 0x0000000411067825 */ /* 0x000fc800078e0006 */
[----:B0-----:R-:W-:-:S05]  /*05a0*/  IMAD R10, R25, R28, R14 ;  /* 0x0000001c190a7224 */ /* 0x001fca00078e020e */
[----:B------:R2:W-:Y:S04]  /*05b0*/  STG.E desc[UR16][R2.64], R10 ;  /* 0x0000000a02007986 */ /* 0x0005e8000c101910 */
[----:B------:R-:W3:Y:S04]  /*05c0*/  LDG.E R6, desc[UR16][R6.64] ;  /* 0x0000001006067981 */ /* 0x000ee8000c1e1900 */
[----:B------:R0:W3:Y:S01]  /*05d0*/  LDG.E R25, desc[UR16][R4.64+0xc] ;  /* 0x00000c1004197981 */ /* 0x0000e2000c1e1900 */
[----:B------:R-:W-:Y:S01]  /*05e0*/  UIADD3 UR11, UPT, UPT, UR11, 0x8, URZ ;  /* 0x000000080b0b7890 */ /* 0x000fe2000fffe0ff */
[----:B-1----:R-:W-:Y:S01]  /*05f0*/  IADD3 R12, P0, PT, R4, 0x20, RZ ;  /* 0x00000020040c7810 */ /* 0x002fe20007f1e0ff */
[----:B------:R-:W-:Y:S01]  /*0600*/  VIADD R11, R11, UR20 ;  /* 0x000000140b0b7c36 */ /* 0x000fe20008000000 */
[----:B------:R-:W-:Y:S01]  /*0610*/  IADD3 R13, PT, PT, R13, UR20, RZ ;  /* 0x000000140d0d7c10 */ /* 0x000fe2000fffe0ff */
[----:B------:R-:W-:Y:S01]  /*0620*/  UISETP.NE.AND UP1, UPT, UR11, URZ, UPT ;  /* 0x000000ff0b00728c */ /* 0x000fe2000bf25270 */
[----:B------:R-:W-:Y:S01]  /*0630*/  IADD3 R15, PT, PT, R15, UR20, RZ ;  /* 0x000000140f0f7c10 */ /* 0x000fe2000fffe0ff */
[----:B------:R-:W-:Y:S01]  /*0640*/  VIADD R19, R19, UR20 ;  /* 0x0000001413137c36 */ /* 0x000fe20008000000 */
[----:B------:R-:W-:Y:S01]  /*0650*/  IADD3 R23, PT, PT, R23, UR20, RZ ;  /* 0x0000001417177c10 */ /* 0x000fe2000fffe0ff */
[----:B------:R-:W-:Y:S01]  /*0660*/  UIMAD.WIDE.U32 UR8, UR20, 0x4, UR8 ;  /* 0x00000004140878a5 */ /* 0x000fe2000f8e0008 */
[----:B0-----:R-:W-:Y:S01]  /*0670*/  IMAD.X R5, RZ, RZ, R5, P0 ;  /* 0x000000ffff057224 */ /* 0x001fe200000e0605 */
[----:B------:R-:W-:-:S02]  /*0680*/  IADD3 R21, PT, PT, R21, UR20, RZ ;  /* 0x0000001415157c10 */ /* 0x000fc4000fffe0ff */
[----:B------:R-:W-:Y:S01]  /*0690*/  IADD3 R17, PT, PT, R17, UR20, RZ ;  /* 0x0000001411117c10 */ /* 0x000fe2000fffe0ff */
[----:B---3--:R-:W-:-:S05]  /*06a0*/  IMAD R25, R25, R6, R10 ;  /* 0x0000000619197224 */ /* 0x008fca00078e020a */
[----:B------:R2:W-:Y:S01]  /*06b0*/  STG.E desc[UR16][R2.64], R25 ;  /* 0x0000001902007986 */ /* 0x0005e2000c101910 */
[----:B------:R-:W-:Y:S05]  /*06c0*/  BRA.U UP1, `(.L_x_1) ;  /* 0xfffffffd01207547 */ /* 0x000fea000b83ffff */
[----:B------:R-:W-:-:S05]  /*06d0*/  UMOV UR5, UR10 ;  /* 0x0000000a00057c82 */ /* 0x000fca0008000000 */
.L_x_0:
[----:B------:R-:W0:Y:S02]  /*06e0*/  LDCU UR8, c[0x0][0x398] ;  /* 0x00007300ff0877ac */ /* 0x000e240008000800 */
[----:B0-----:R-:W-:-:S04]  /*06f0*/  ULOP3.LUT UR9, UR8, 0x7, URZ, 0xc0, !UPT ;  /* 0x0000000708097892 */ /* 0x001fc8000f8ec0ff */
[----:B------:R-:W-:-:S09]  /*0700*/  UISETP.NE.AND UP1, UPT, UR9, URZ, UPT ;  /* 0x000000ff0900728c */ /* 0x000fd2000bf25270 */
[----:B------:R-:W-:Y:S05]  /*0710*/  BRA.U !UP1, `(.L_x_2) ;  /* 0x0000000509787547 */ /* 0x000fea000b800000 */
[----:B------:R-:W-:Y:S02]  /*0720*/  ULOP3.LUT UR11, UR8, 0x3, URZ, 0xc0, !UPT ;  /* 0x00000003080b7892 */ /* 0x000fe4000f8ec0ff */
[----:B------:R-:W-:Y:S02]  /*0730*/  UIADD3 UR8, UPT, UPT, UR9, -0x1, URZ ;  /* 0xffffffff09087890 */ /* 0x000fe4000fffe0ff */
[----:B------:R-:W-:Y:S02]  /*0740*/  UISETP.NE.AND UP2, UPT, UR11, URZ, UPT ;  /* 0x000000ff0b00728c */ /* 0x000fe4000bf45270 */
[----:B------:R-:W-:-:S09]  /*0750*/  UISETP.GE.U32.AND UP1, UPT, UR8, 0x3, UPT ;  /* 0x000000030800788c */ /* 0x000fd2000bf26070 */
[----:B------:R-:W-:Y:S05]  /*0760*/  BRA.U !UP1, `(.L_x_3) ;  /* 0x0000000109ac7547 */ /* 0x000fea000b800000 */
[----:B------:R-:W0:Y:S01]  /*0770*/  LDCU.128 UR12, c[0x0][0x380] ;  /* 0x00007000ff0c77ac */ /* 0x000e220008000c00 */
[----:B------:R-:W-:Y:S01]  /*0780*/  IADD3 R5, PT, PT, R0, UR5, RZ ;  /* 0x0000000500057c10 */ /* 0x000fe2000fffe0ff */
[----:B------:R-:W-:-:S04]  /*0790*/  UIMAD UR8, UR5, UR19, UR19 ;  /* 0x00000013050872a4 */ /* 0x000fc8000f8e0213 */
[----:B0-----:R-:W-:Y:S01]  /*07a0*/  UIMAD.WIDE.U32 UR24, UR8, 0x4, UR14 ;  /* 0x00000004081878a5 */ /* 0x001fe2000f8e000e */
[----:B------:R-:W-:Y:S01]  /*07b0*/  MOV R7, UR13 ;  /* 0x0000000d00077c02 */ /* 0x000fe20008000f00 */
[----:B------:R-:W-:-:S04]  /*07c0*/  IMAD.U32 R6, RZ, RZ, UR12 ;  /* 0x0000000cff067e24 */ /* 0x000fc8000f8e00ff */
[----:B------:R-:W-:Y:S01]  /*07d0*/  IMAD.WIDE.U32 R6, R5, 0x4, R6 ;  /* 0x0000000405067825 */ /* 0x000fe200078e0006 */
[----:B--2---:R-:W-:-:S03]  /*07e0*/  MOV R10, UR24 ;  /* 0x00000018000a7c02 */ /* 0x004fc60008000f00 */
[----:B------:R-:W-:Y:S01]  /*07f0*/  IMAD.U32 R11, RZ, RZ, UR25 ;  /* 0x00000019ff0b7e24 */ /* 0x000fe2000f8e00ff */
[----:B------:R-:W0:Y:S01]  /*0800*/  LDCU.64 UR24, c[0x0][0x380] ;  /* 0x00007000ff1877ac */ /* 0x000e220008000a00 */
[----:B------:R-:W2:Y:S04]  /*0810*/  LDG.E R6, desc[UR16][R6.64] ;  /* 0x0000001006067981 */ /* 0x000ea8000c1e1900 */
[----:B------:R-:W2:Y:S01]  /*0820*/  LDG.E R10, desc[UR16][R10.64] ;  /* 0x000000100a0a7981 */ /* 0x000ea2000c1e1900 */
[----:B------:R-:W-:Y:S01]  /*0830*/  IADD3 R5, P0, PT, R0, UR5, RZ ;  /* 0x0000000500057c10 */ /* 0x000fe2000ff1e0ff */
[----:B------:R-:W-:-:S03]  /*0840*/  UIADD3 UR8, UPT, UPT, UR8, UR19, URZ ;  /* 0x0000001308087290 */ /* 0x000fc6000fffe0ff */
[----:B------:R-:W-:Y:S01]  /*0850*/  IADD3.X R12, PT, PT, RZ, RZ, RZ, P0, !PT ;  /* 0x000000ffff0c7210 */ /* 0x000fe200007fe4ff */
[----:B------:R-:W-:-:S06]  /*0860*/  UIMAD.WIDE.U32 UR12, UR8, 0x4, UR14 ;  /* 0x00000004080c78a5 */ /* 0x000fcc000f8e000e */
[----:B------:R-:W-:Y:S01]  /*0870*/  IMAD.U32 R13, RZ, RZ, UR13 ;  /* 0x0000000dff0d7e24 */ /* 0x000fe2000f8e00ff */
[----:B0-----:R-:W-:-:S04]  /*0880*/  LEA R4, P0, R5, UR24, 0x2 ;  /* 0x0000001805047c11 */ /* 0x001fc8000f8010ff */
[----:B------:R-:W-:Y:S02]  /*0890*/  LEA.HI.X R5, R5, UR25, R12, 0x2, P0 ;  /* 0x0000001905057c11 */ /* 0x000fe400080f140c */
[----:B------:R-:W-:Y:S01]  /*08a0*/  MOV R12, UR12 ;  /* 0x0000000c000c7c02 */ /* 0x000fe20008000f00 */
[----:B--2--5:R-:W-:-:S05]  /*08b0*/  IMAD R25, R6, R10, R25 ;  /* 0x0000000a06197224 */ /* 0x024fca00078e0219 */
[----:B------:R0:W-:Y:S04]  /*08c0*/  STG.E desc[UR16][R2.64], R25 ;  /* 0x0000001902007986 */ /* 0x0001e8000c101910 */
[----:B------:R-:W2:Y:S04]  /*08d0*/  LDG.E R12, desc[UR16][R12.64] ;  /* 0x000000100c0c7981 */ /* 0x000ea8000c1e1900 */
[----:B------:R-:W2:Y:S01]  /*08e0*/  LDG.E R6, desc[UR16][R4.64+0x4] ;  /* 0x0000041004067981 */ /* 0x000ea2000c1e1900 */
[----:B------:R-:W-:-:S04]  /*08f0*/  UIADD3 UR8, UPT, UPT, UR8, UR19, URZ ;  /* 0x0000001308087290 */ /* 0x000fc8000fffe0ff */
[----:B------:R-:W-:-:S06]  /*0900*/  UIMAD.WIDE.U32 UR12, UR8, 0x4, UR14 ;  /* 0x00000004080c78a5 */ /* 0x000fcc000f8e000e */
[----:B------:R-:W-:Y:S02]  /*0910*/  MOV R10, UR12 ;  /* 0x0000000c000a7c02 */ /* 0x000fe40008000f00 */
[----:B------:R-:W-:Y:S01]  /*0920*/  MOV R11, UR13 ;  /* 0x0000000d000b7c02 */ /* 0x000fe20008000f00 */
[----:B--2---:R-:W-:-:S05]  /*0930*/  IMAD R15, R6, R12, R25 ;  /* 0x0000000c060f7224 */ /* 0x004fca00078e0219 */
[----:B------:R1:W-:Y:S04]  /*0940*/  STG.E desc[UR16][R2.64], R15 ;  /* 0x0000000f02007986 */ /* 0x0003e8000c101910 */
[----:B------:R-:W2:Y:S04]  /*0950*/  LDG.E R10, desc[UR16][R10.64] ;  /* 0x000000100a0a7981 */ /* 0x000ea8000c1e1900 */
[----:B------:R-:W2:Y:S01]  /*0960*/  LDG.E R6, desc[UR16][R4.64+0x8] ;  /* 0x0000081004067981 */ /* 0x000ea2000c1e1900 */
[----:B------:R-:W-:-:S04]  /*0970*/  UIADD3 UR8, UPT, UPT, UR8, UR19, URZ ;  /* 0x0000001308087290 */ /* 0x000fc8000fffe0ff */
[----:B------:R-:W-:-:S06]  /*0980*/  UIMAD.WIDE.U32 UR8, UR8, 0x4, UR14 ;  /* 0x00000004080878a5 */ /* 0x000fcc000f8e000e */
[----:B------:R-:W-:Y:S01]  /*0990*/  MOV R7, UR9 ;  /* 0x0000000900077c02 */ /* 0x000fe20008000f00 */
[----:B--2---:R-:W-:Y:S02]  /*09a0*/  IMAD R13, R6, R10, R15 ;  /* 0x0000000a060d7224 */ /* 0x004fe400078e020f */
[----:B------:R-:W-:-:S03]  /*09b0*/  IMAD.U32 R6, RZ, RZ, UR8 ;  /* 0x00000008ff067e24 */ /* 0x000fc6000f8e00ff */
[----:B------:R1:W-:Y:S04]  /*09c0*/  STG.E desc[UR16][R2.64], R13 ;  /* 0x0000000d02007986 */ /* 0x0003e8000c101910 */
[----:B------:R-:W0:Y:S04]  /*09d0*/  LDG.E R12, desc[UR16][R4.64+0xc] ;  /* 0x00000c10040c7981 */ /* 0x000e28000c1e1900 */
[----:B------:R-:W0:Y:S01]  /*09e0*/  LDG.E R6, desc[UR16][R6.64] ;  /* 0x0000001006067981 */ /* 0x000e22000c1e1900 */
[----:B------:R-:W-:Y:S01]  /*09f0*/  UIADD3 UR5, UPT, UPT, UR5, 0x4, URZ ;  /* 0x0000000405057890 */ /* 0x000fe2000fffe0ff */
[----:B0-----:R-:W-:-:S05]  /*0a00*/  IMAD R25, R12, R6, R13 ;  /* 0x000000060c197224 */ /* 0x001fca00078e020d */
[----:B------:R1:W-:Y:S06]  /*0a10*/  STG.E desc[UR16][R2.64], R25 ;  /* 0x0000001902007986 */ /* 0x0003ec000c101910 */
.L_x_3:
[----:B------:R-:W-:Y:S05]  /*0a20*/  BRA.U !UP2, `(.L_x_2) ;  /* 0x000000010ab47547 */ /* 0x000fea000b800000 */
[----:B------:R-:W0:Y:S01]  /*0a30*/  LDCU UR8, c[0x0][0x398] ;  /* 0x00007300ff0877ac */ /* 0x000e220008000800 */
[----:B------:R-:W-:Y:S02]  /*0a40*/  UISETP.NE.AND UP1, UPT, UR11, 0x1, UPT ;  /* 0x000000010b00788c */ /* 0x000fe4000bf25270 */
[----:B0-----:R-:W-:-:S07]  /*0a50*/  ULOP3.LUT UP2, URZ, UR8, 0x1, URZ, 0xc0, !UPT ;  /* 0x0000000108ff7892 */ /* 0x001fce000f84c0ff */
[----:B------:R-:W-:Y:S05]  /*0a60*/  BRA.U !UP1, `(.L_x_4) ;  /* 0x00000001096c7547 */ /* 0x000fea000b800000 */
[----:B------:R-:W0:Y:S01]  /*0a70*/  LDCU.128 UR12, c[0x0][0x380] ;  /* 0x00007000ff0c77ac */ /* 0x000e220008000c00 */
[----:B------:R-:W-:Y:S01]  /*0a80*/  IADD3 R7, PT, PT, R0, UR5, RZ ;  /* 0x0000000500077c10 */ /* 0x000fe2000fffe0ff */
[----:B------:R-:W-:-:S04]  /*0a90*/  UIMAD UR8, UR5, UR19, UR19 ;  /* 0x00000013050872a4 */ /* 0x000fc8000f8e0213 */
[----:B0-----:R-:W-:Y:S01]  /*0aa0*/  UIMAD.WIDE.U32 UR24, UR8, 0x4, UR14 ;  /* 0x00000004081878a5 */ /* 0x001fe2000f8e000e */
[----:B------:R-:W-:Y:S01]  /*0ab0*/  MOV R5, UR13 ;  /* 0x0000000d00057c02 */ /* 0x000fe20008000f00 */
[----:B------:R-:W-:Y:S01]  /*0ac0*/  IMAD.U32 R4, RZ, RZ, UR12 ;  /* 0x0000000cff047e24 */ /* 0x000fe2000f8e00ff */
[----:B------:R-:W0:Y:S03]  /*0ad0*/  LDCU.64 UR12, c[0x0][0x380] ;  /* 0x00007000ff0c77ac */ /* 0x000e260008000a00 */
[----:B------:R-:W-:Y:S01]  /*0ae0*/  IMAD.WIDE.U32 R4, R7, 0x4, R4 ;  /* 0x0000000407047825 */ /* 0x000fe200078e0004 */
[----:B--2---:R-:W-:-:S03]  /*0af0*/  MOV R10, UR24 ;  /* 0x00000018000a7c02 */ /* 0x004fc60008000f00 */
[----:B------:R-:W-:Y:S02]  /*0b00*/  IMAD.U32 R11, RZ, RZ, UR25 ;  /* 0x00000019ff0b7e24 */ /* 0x000fe4000f8e00ff */
[----:B------:R-:W2:Y:S04]  /*0b10*/  LDG.E R4, desc[UR16][R4.64] ;  /* 0x0000001004047981 */ /* 0x000ea8000c1e1900 */
[----:B------:R-:W2:Y:S01]  /*0b20*/  LDG.E R10, desc[UR16][R10.64] ;  /* 0x000000100a0a7981 */ /* 0x000ea2000c1e1900 */
[----:B------:R-:W-:Y:S01]  /*0b30*/  IADD3 R7, P0, PT, R0, UR5, RZ ;  /* 0x0000000500077c10 */ /* 0x000fe2000ff1e0ff */
[----:B------:R-:W-:-:S03]  /*0b40*/  UIADD3 UR8, UPT, UPT, UR8, UR19, URZ ;  /* 0x0000001308087290 */ /* 0x000fc6000fffe0ff */
[----:B------:R-:W-:Y:S01]  /*0b50*/  IADD3.X R12, PT, PT, RZ, RZ, RZ, P0, !PT ;  /* 0x000000ffff0c7210 */ /* 0x000fe200007fe4ff */
[----:B------:R-:W-:Y:S01]  /*0b60*/  UIMAD.WIDE.U32 UR8, UR8, 0x4, UR14 ;  /* 0x00000004080878a5 */ /* 0x000fe2000f8e000e */
[----:B0-----:R-:W-:-:S04]  /*0b70*/  LEA R6, P0, R7, UR12, 0x2 ;  /* 0x0000000c07067c11 */ /* 0x001fc8000f8010ff */
[----:B------:R-:W-:Y:S01]  /*0b80*/  LEA.HI.X R7, R7, UR13, R12, 0x2, P0 ;  /* 0x0000000d07077c11 */ /* 0x000fe200080f140c */
[----:B-1----:R-:W-:Y:S01]  /*0b90*/  IMAD.U32 R13, RZ, RZ, UR9 ;  /* 0x00000009ff0d7e24 */ /* 0x002fe2000f8e00ff */
[----:B------:R-:W-:Y:S01]  /*0ba0*/  MOV R12, UR8 ;  /* 0x00000008000c7c02 */ /* 0x000fe20008000f00 */
[----:B--2--5:R-:W-:-:S05]  /*0bb0*/  IMAD R15, R4, R10, R25 ;  /* 0x0000000a040f7224 */ /* 0x024fca00078e0219 */
[----:B------:R0:W-:Y:S04]  /*0bc0*/  STG.E desc[UR16][R2.64], R15 ;  /* 0x0000000f02007986 */ /* 0x0001e8000c101910 */
[----:B------:R-:W2:Y:S04]  /*0bd0*/  LDG.E R6, desc[UR16][R6.64+0x4] ;  /* 0x0000041006067981 */ /* 0x000ea8000c1e1900 */
[----:B------:R-:W2:Y:S01]  /*0be0*/  LDG.E R12, desc[UR16][R12.64] ;  /* 0x000000100c0c7981 */ /* 0x000ea2000c1e1900 */
[----:B------:R-:W-:Y:S01]  /*0bf0*/  UIADD3 UR5, UPT, UPT, UR5, 0x2, URZ ;  /* 0x0000000205057890 */ /* 0x000fe2000fffe0ff */
[----:B--2---:R-:W-:-:S05]  /*0c00*/  IMAD R25, R6, R12, R15 ;  /* 0x0000000c06197224 */ /* 0x004fca00078e020f */
[----:B------:R0:W-:Y:S06]  /*0c10*/  STG.E desc[UR16][R2.64], R25 ;  /* 0x0000001902007986 */ /* 0x0001ec000c101910 */
.L_x_4:
[----:B------:R-:W-:Y:S05]  /*0c20*/  BRA.U !UP2, `(.L_x_2) ;  /* 0x000000010a347547 */ /* 0x000fea000b800000 */
[----:B------:R-:W3:Y:S01]  /*0c30*/  LDCU.128 UR12, c[0x0][0x380] ;  /* 0x00007000ff0c77ac */ /* 0x000ee20008000c00 */
[----:B------:R-:W-:Y:S01]  /*0c40*/  IADD3 R7, PT, PT, R0, UR5, RZ ;  /* 0x0000000500077c10 */ /* 0x000fe2000fffe0ff */
[----:B------:R-:W-:-:S04]  /*0c50*/  UIMAD UR8, UR5, UR19, UR19 ;  /* 0x00000013050872a4 */ /* 0x000fc8000f8e0213 */
[----:B---3--:R-:W-:Y:S01]  /*0c60*/  UIMAD.WIDE.U32 UR8, UR8, 0x4, UR14 ;  /* 0x00000004080878a5 */ /* 0x008fe2000f8e000e */
[----:B------:R-:W-:Y:S01]  /*0c70*/  MOV R4, UR12 ;  /* 0x0000000c00047c02 */ /* 0x000fe20008000f00 */
[----:B------:R-:W-:-:S04]  /*0c80*/  IMAD.U32 R5, RZ, RZ, UR13 ;  /* 0x0000000dff057e24 */ /* 0x000fc8000f8e00ff */
[----:B------:R-:W-:Y:S01]  /*0c90*/  IMAD.WIDE.U32 R4, R7, 0x4, R4 ;  /* 0x0000000407047825 */ /* 0x000fe200078e0004 */
[----:B------:R-:W-:Y:S02]  /*0ca0*/  MOV R6, UR8 ;  /* 0x0000000800067c02 */ /* 0x000fe40008000f00 */
[----:B------:R-:W-:-:S03]  /*0cb0*/  MOV R7, UR9 ;  /* 0x0000000900077c02 */ /* 0x000fc60008000f00 */
[----:B------:R-:W0:Y:S04]  /*0cc0*/  LDG.E R4, desc[UR16][R4.64] ;  /* 0x0000001004047981 */ /* 0x000e28000c1e1900 */
[----:B------:R-:W0:Y:S02]  /*0cd0*/  LDG.E R6, desc[UR16][R6.64] ;  /* 0x0000001006067981 */ /* 0x000e24000c1e1900 */
[----:B012--5:R-:W-:-:S05]  /*0ce0*/  IMAD R25, R4, R6, R25 ;  /* 0x0000000604197224 */ /* 0x027fca00078e0219 */
[----:B------:R3:W-:Y:S02]  /*0cf0*/  STG.E desc[UR16][R2.64], R25 ;  /* 0x0000001902007986 */ /* 0x0007e4000c101910 */
.L_x_2:
[----:B------:R-:W-:Y:S05]  /*0d00*/  BRA.U UP0, `(.L_x_5) ;  /* 0xfffffff5001c7547 */ /* 0x000fea000b83ffff */
[----:B------:R-:W-:Y:S05]  /*0d10*/  EXIT ;  /* 0x000000000000794d */ /* 0x000fea0003800000 */
.L_x_6:
[----:B------:R-:W-:-:S00]  /*0d20*/  BRA `(.L_x_6) ;  /* 0xfffffffc00fc7947 */ /* 0x000fc0000383ffff */
[----:B------:R-:W-:-:S00]  /*0d30*/  NOP ;  /* 0x0000000000007918 */ /* 0x000fc00000000000 */
        /* <DEDUP_REMOVED lines=12> */
.L_x_7:


//--------------------- .nv.shared.reserved.0     --------------------------
	.section	.nv.shared.reserved.0,"aw",@nobits
	.weak		__nv_reservedSMEM_offset_0_alias
	.size		__nv_reservedSMEM_offset_0_alias, 0, 64
	.other		__nv_reservedSMEM_offset_0_alias,@"STO_CUDA_RESERVED_SHARED STV_DEFAULT"
__nv_reservedSMEM_offset_0_alias:
	.zero		0
	.zero		64


//--------------------- .nv.constant0._Z9matrixmulPiS_S_ii --------------------------
	.section	.nv.constant0._Z9matrixmulPiS_S_ii,"a",@progbits
	.sectionflags	@""
	.align	4
.nv.constant0._Z9matrixmulPiS_S_ii:
	.zero		928


//--------------------- SYMBOLS --------------------------

	.type		.nv.reservedSmem.offset0,@object
	.size		.nv.reservedSmem.offset0,0x4
